//
// Generated by NVIDIA NVVM Compiler
//
// Compiler Build ID: CL-36424714
// Cuda compilation tools, release 13.0, V13.0.88
// Based on NVVM 20.0.0
//

.version 9.0
.target sm_100
.address_size 64

	// .globl	_Z20incrementByOneKernelPii
.extern .func  (.param .b32 func_retval0) vprintf
(
	.param .b64 vprintf_param_0,
	.param .b64 vprintf_param_1
)
;
.global .align 1 .b8 $str[24] = {71, 80, 85, 49, 32, 105, 110, 99, 114, 101, 109, 101, 110, 116, 101, 100, 32, 100, 97, 116, 97, 46, 10};
.global .align 1 .b8 $str$1[24] = {71, 80, 85, 50, 32, 105, 110, 99, 114, 101, 109, 101, 110, 116, 101, 100, 32, 100, 97, 116, 97, 46, 10};

.visible .entry _Z20incrementByOneKernelPii(
	.param .u64 .ptr .align 1 _Z20incrementByOneKernelPii_param_0,
	.param .u32 _Z20incrementByOneKernelPii_param_1
)
{
	.reg .pred 	%p<3>;
	.reg .b32 	%r<10>;
	.reg .b64 	%rd<7>;

	ld.param.u64 	%rd1, [_Z20incrementByOneKernelPii_param_0];
	ld.param.u32 	%r2, [_Z20incrementByOneKernelPii_param_1];
	mov.u32 	%r3, %tid.x;
	mov.u32 	%r4, %ntid.x;
	mov.u32 	%r5, %ctaid.x;
	mad.lo.s32 	%r1, %r4, %r5, %r3;
	setp.ge.s32 	%p1, %r1, %r2;
	@%p1 bra 	$L__BB0_2;
	cvta.to.global.u64 	%rd2, %rd1;
	mul.wide.s32 	%rd3, %r1, 4;
	add.s64 	%rd4, %rd2, %rd3;
	ld.global.u32 	%r6, [%rd4];
	add.s32 	%r7, %r6, 1;
	st.global.u32 	[%rd4], %r7;
$L__BB0_2:
	setp.ne.s32 	%p2, %r1, 0;
	@%p2 bra 	$L__BB0_4;
	mov.u64 	%rd5, $str;
	cvta.global.u64 	%rd6, %rd5;
	{ // callseq 0, 0
	.param .b64 param0;
	st.param.b64 	[param0], %rd6;
	.param .b64 param1;
	st.param.b64 	[param1], 0;
	.param .b32 retval0;
	call.uni (retval0), 
	vprintf, 
	(
	param0, 
	param1
	);
	ld.param.b32 	%r8, [retval0];
	} // callseq 0
$L__BB0_4:
	ret;

}
	// .globl	_Z20incrementByTwoKernelPii
.visible .entry _Z20incrementByTwoKernelPii(
	.param .u64 .ptr .align 1 _Z20incrementByTwoKernelPii_param_0,
	.param .u32 _Z20incrementByTwoKernelPii_param_1
)
{
	.reg .pred 	%p<3>;
	.reg .b32 	%r<10>;
	.reg .b64 	%rd<7>;

	ld.param.u64 	%rd1, [_Z20incrementByTwoKernelPii_param_0];
	ld.param.u32 	%r2, [_Z20incrementByTwoKernelPii_param_1];
	mov.u32 	%r3, %tid.x;
	mov.u32 	%r4, %ntid.x;
	mov.u32 	%r5, %ctaid.x;
	mad.lo.s32 	%r1, %r4, %r5, %r3;
	setp.ge.s32 	%p1, %r1, %r2;
	@%p1 bra 	$L__BB1_2;
	cvta.to.global.u64 	%rd2, %rd1;
	mul.wide.s32 	%rd3, %r1, 4;
	add.s64 	%rd4, %rd2, %rd3;
	ld.global.u32 	%r6, [%rd4];
	add.s32 	%r7, %r6, 2;
	st.global.u32 	[%rd4], %r7;
$L__BB1_2:
	setp.ne.s32 	%p2, %r1, 0;
	@%p2 bra 	$L__BB1_4;
	mov.u64 	%rd5, $str$1;
	cvta.global.u64 	%rd6, %rd5;
	{ // callseq 1, 0
	.param .b64 param0;
	st.param.b64 	[param0], %rd6;
	.param .b64 param1;
	st.param.b64 	[param1], 0;
	.param .b32 retval0;
	call.uni (retval0), 
	vprintf, 
	(
	param0, 
	param1
	);
	ld.param.b32 	%r8, [retval0];
	} // callseq 1
$L__BB1_4:
	ret;

}


// ===== COMPILED SASS (sm_100) =====

	.target	sm_100

	.elftype	@"ET_EXEC"


//--------------------- .note.nv.tkinfo           --------------------------
	.section	.note.nv.tkinfo,"",@"SHT_NOTE"
	.sectionflags	@"SHF_NOTE_NV_TKINFO"
	.tkinfo
        /*0018*/ 	.word	0x00000002
        /*0030*/ 	.string	""
        /*0030*/ 	.string	"ptxas"
        /*0030*/ 	.string	"Cuda compilation tools, release 13.0, V13.0.88"
        /*0030*/ 	.string	"Build cuda_13.0.r13.0/compiler.36424714_0"
        /*0030*/ 	.string	"-arch sm_100 -m 64 "



//--------------------- .note.nv.cuinfo           --------------------------
	.section	.note.nv.cuinfo,"",@"SHT_NOTE"
	.sectionflags	@"SHF_NOTE_NV_CUINFO"
        /*0018*/ 	.short	0x0002
        /*001a*/ 	.short	0x0064
        /*001c*/ 	.short	0x0082
	.zero		2


//--------------------- .nv.info                  --------------------------
	.section	.nv.info,"",@"SHT_CUDA_INFO"
	.align	4


	//----- nvinfo : EIATTR_REGCOUNT
	.align		4
        /*0000*/ 	.byte	0x04, 0x2f
        /*0002*/ 	.short	(.L_3 - .L_2)
	.align		4
.L_2:
        /*0004*/ 	.word	index@(_Z20incrementByOneKernelPii)
        /*0008*/ 	.word	0x00000018


	//----- nvinfo : EIATTR_FRAME_SIZE
	.align		4
.L_3:
        /*000c*/ 	.byte	0x04, 0x11
        /*000e*/ 	.short	(.L_5 - .L_4)
	.align		4
.L_4:
        /*0010*/ 	.word	index@(_Z20incrementByOneKernelPii)
        /*0014*/ 	.word	0x00000000


	//----- nvinfo : EIATTR_REGCOUNT
	.align		4
.L_5:
        /*0018*/ 	.byte	0x04, 0x2f
        /*001a*/ 	.short	(.L_7 - .L_6)
	.align		4
.L_6:
        /*001c*/ 	.word	index@(_Z20incrementByTwoKernelPii)
        /*0020*/ 	.word	0x00000018


	//----- nvinfo : EIATTR_FRAME_SIZE
	.align		4
.L_7:
        /*0024*/ 	.byte	0x04, 0x11
        /*0026*/ 	.short	(.L_9 - .L_8)
	.align		4
.L_8:
        /*0028*/ 	.word	index@(_Z20incrementByTwoKernelPii)
        /*002c*/ 	.word	0x00000000


	//----- nvinfo : EIATTR_MIN_STACK_SIZE
	.align		4
.L_9:
        /*0030*/ 	.byte	0x04, 0x12
        /*0032*/ 	.short	(.L_11 - .L_10)
	.align		4
.L_10:
        /*0034*/ 	.word	index@(_Z20incrementByTwoKernelPii)
        /*0038*/ 	.word	0x00000000


	//----- nvinfo : EIATTR_MIN_STACK_SIZE
	.align		4
.L_11:
        /*003c*/ 	.byte	0x04, 0x12
        /*003e*/ 	.short	(.L_13 - .L_12)
	.align		4
.L_12:
        /*0040*/ 	.word	index@(_Z20incrementByOneKernelPii)
        /*0044*/ 	.word	0x00000000
.L_13:


//--------------------- .nv.compat                --------------------------
	.section	.nv.compat,"",@"SHT_CUDA_COMPAT_INFO"
	.align	4
        /*0000*/ 	.byte	0x02, 0x09, 0x00, 0x00, 0x02, 0x02, 0x01, 0x00, 0x02, 0x05, 0x05, 0x00, 0x03, 0x07, 0x01, 0x01
        /*0010*/ 	.byte	0x02, 0x03, 0x00, 0x00, 0x02, 0x06, 0x01, 0x00, 0x04, 0x0b, 0x08, 0x00, 0x09, 0x00, 0x00, 0x00
        /*0020*/ 	.byte	0x00, 0x00, 0x00, 0x00


//--------------------- .nv.info._Z20incrementByTwoKernelPii --------------------------
	.section	.nv.info._Z20incrementByTwoKernelPii,"",@"SHT_CUDA_INFO"
	.sectionflags	@""
	.align	4


	//----- nvinfo : EIATTR_CUDA_API_VERSION
	.align		4
        /*0000*/ 	.byte	0x04, 0x37
        /*0002*/ 	.short	(.L_15 - .L_14)
.L_14:
        /*0004*/ 	.word	0x00000082


	//----- nvinfo : EIATTR_KPARAM_INFO
	.align		4
.L_15:
        /*0008*/ 	.byte	0x04, 0x17
        /*000a*/ 	.short	(.L_17 - .L_16)
.L_16:
        /*000c*/ 	.word	0x00000000
        /*0010*/ 	.short	0x0001
        /*0012*/ 	.short	0x0008
        /*0014*/ 	.byte	0x00, 0xf0, 0x11, 0x00


	//----- nvinfo : EIATTR_KPARAM_INFO
	.align		4
.L_17:
        /*0018*/ 	.byte	0x04, 0x17
        /*001a*/ 	.short	(.L_19 - .L_18)
.L_18:
        /*001c*/ 	.word	0x00000000
        /*0020*/ 	.short	0x0000
        /*0022*/ 	.short	0x0000
        /*0024*/ 	.byte	0x00, 0xf5, 0x21, 0x00


	//----- nvinfo : EIATTR_SPARSE_MMA_MASK
	.align		4
.L_19:
        /*0028*/ 	.byte	0x03, 0x50
        /*002a*/ 	.short	0x0000


	//----- nvinfo : EIATTR_MAXREG_COUNT
	.align		4
        /*002c*/ 	.byte	0x03, 0x1b
        /*002e*/ 	.short	0x00ff


	//----- nvinfo : EIATTR_EXTERNS
	.align		4
        /*0030*/ 	.byte	0x04, 0x0f
        /*0032*/ 	.short	(.L_21 - .L_20)


	//   ....[0]....
	.align		4
.L_20:
        /*0034*/ 	.word	index@(vprintf)


	//----- nvinfo : EIATTR_MERCURY_ISA_VERSION
	.align		4
.L_21:
        /*0038*/ 	.byte	0x03, 0x5f
        /*003a*/ 	.short	0x0101


	//----- nvinfo : EIATTR_VRC_CTA_INIT_COUNT
	.align		4
        /*003c*/ 	.byte	0x02, 0x4a
	.zero		1
	.zero		1


	//----- nvinfo : EIATTR_SYSCALL_OFFSETS
	.align		4
        /*0040*/ 	.byte	0x04, 0x46
        /*0042*/ 	.short	(.L_23 - .L_22)


	//   ....[0]....
.L_22:
        /*0044*/ 	.word	0x00000190


	//----- nvinfo : EIATTR_EXIT_INSTR_OFFSETS
	.align		4
.L_23:
        /*0048*/ 	.byte	0x04, 0x1c
        /*004a*/ 	.short	(.L_25 - .L_24)


	//   ....[0]....
.L_24:
        /*004c*/ 	.word	0x00000110


	//   ....[1]....
        /*0050*/ 	.word	0x000001a0


	//----- nvinfo : EIATTR_CRS_STACK_SIZE
	.align		4
.L_25:
        /*0054*/ 	.byte	0x04, 0x1e
        /*0056*/ 	.short	(.L_27 - .L_26)
.L_26:
        /*0058*/ 	.word	0x00000000


	//----- nvinfo : EIATTR_CBANK_PARAM_SIZE
	.align		4
.L_27:
        /*005c*/ 	.byte	0x03, 0x19
        /*005e*/ 	.short	0x000c


	//----- nvinfo : EIATTR_PARAM_CBANK
	.align		4
        /*0060*/ 	.byte	0x04, 0x0a
        /*0062*/ 	.short	(.L_29 - .L_28)
	.align		4
.L_28:
        /*0064*/ 	.word	index@(.nv.constant0._Z20incrementByTwoKernelPii)
        /*0068*/ 	.short	0x0380
        /*006a*/ 	.short	0x000c


	//----- nvinfo : EIATTR_SW_WAR
	.align		4
.L_29:
        /*006c*/ 	.byte	0x04, 0x36
        /*006e*/ 	.short	(.L_31 - .L_30)
.L_30:
        /*0070*/ 	.word	0x00000008
.L_31:


//--------------------- .nv.info._Z20incrementByOneKernelPii --------------------------
	.section	.nv.info._Z20incrementByOneKernelPii,"",@"SHT_CUDA_INFO"
	.sectionflags	@""
	.align	4


	//----- nvinfo : EIATTR_CUDA_API_VERSION
	.align		4
        /*0000*/ 	.byte	0x04, 0x37
        /*0002*/ 	.short	(.L_33 - .L_32)
.L_32:
        /*0004*/ 	.word	0x00000082


	//----- nvinfo : EIATTR_KPARAM_INFO
	.align		4
.L_33:
        /*0008*/ 	.byte	0x04, 0x17
        /*000a*/ 	.short	(.L_35 - .L_34)
.L_34:
        /*000c*/ 	.word	0x00000000
        /*0010*/ 	.short	0x0001
        /*0012*/ 	.short	0x0008
        /*0014*/ 	.byte	0x00, 0xf0, 0x11, 0x00


	//----- nvinfo : EIATTR_KPARAM_INFO
	.align		4
.L_35:
        /*0018*/ 	.byte	0x04, 0x17
        /*001a*/ 	.short	(.L_37 - .L_36)
.L_36:
        /*001c*/ 	.word	0x00000000
        /*0020*/ 	.short	0x0000
        /*0022*/ 	.short	0x0000
        /*0024*/ 	.byte	0x00, 0xf5, 0x21, 0x00


	//----- nvinfo : EIATTR_SPARSE_MMA_MASK
	.align		4
.L_37:
        /*0028*/ 	.byte	0x03, 0x50
        /*002a*/ 	.short	0x0000


	//----- nvinfo : EIATTR_MAXREG_COUNT
	.align		4
        /*002c*/ 	.byte	0x03, 0x1b
        /*002e*/ 	.short	0x00ff


	//----- nvinfo : EIATTR_EXTERNS
	.align		4
        /*0030*/ 	.byte	0x04, 0x0f
        /*0032*/ 	.short	(.L_39 - .L_38)


	//   ....[0]....
	.align		4
.L_38:
        /*0034*/ 	.word	index@(vprintf)


	//----- nvinfo : EIATTR_MERCURY_ISA_VERSION
	.align		4
.L_39:
        /*0038*/ 	.byte	0x03, 0x5f
        /*003a*/ 	.short	0x0101


	//----- nvinfo : EIATTR_VRC_CTA_INIT_COUNT
	.align		4
        /*003c*/ 	.byte	0x02, 0x4a
	.zero		1
	.zero		1


	//----- nvinfo : EIATTR_SYSCALL_OFFSETS
	.align		4
        /*0040*/ 	.byte	0x04, 0x46
        /*0042*/ 	.short	(.L_41 - .L_40)


	//   ....[0]....
.L_40:
        /*0044*/ 	.word	0x00000190


	//----- nvinfo : EIATTR_EXIT_INSTR_OFFSETS
	.align		4
.L_41:
        /*0048*/ 	.byte	0x04, 0x1c
        /*004a*/ 	.short	(.L_43 - .L_42)


	//   ....[0]....
.L_42:
        /*004c*/ 	.word	0x00000110


	//   ....[1]....
        /*0050*/ 	.word	0x000001a0


	//----- nvinfo : EIATTR_CRS_STACK_SIZE
	.align		4
.L_43:
        /*0054*/ 	.byte	0x04, 0x1e
        /*0056*/ 	.short	(.L_45 - .L_44)
.L_44:
        /*0058*/ 	.word	0x00000000


	//----- nvinfo : EIATTR_CBANK_PARAM_SIZE
	.align		4
.L_45:
        /*005c*/ 	.byte	0x03, 0x19
        /*005e*/ 	.short	0x000c


	//----- nvinfo : EIATTR_PARAM_CBANK
	.align		4
        /*0060*/ 	.byte	0x04, 0x0a
        /*0062*/ 	.short	(.L_47 - .L_46)
	.align		4
.L_46:
        /*0064*/ 	.word	index@(.nv.constant0._Z20incrementByOneKernelPii)
        /*0068*/ 	.short	0x0380
        /*006a*/ 	.short	0x000c


	//----- nvinfo : EIATTR_SW_WAR
	.align		4
.L_47:
        /*006c*/ 	.byte	0x04, 0x36
        /*006e*/ 	.short	(.L_49 - .L_48)
.L_48:
        /*0070*/ 	.word	0x00000008
.L_49:


//--------------------- .nv.callgraph             --------------------------
	.section	.nv.callgraph,"",@"SHT_CUDA_CALLGRAPH"
	.align	4
	.sectionentsize	8
	.align		4
        /*0000*/ 	.word	0x00000000
	.align		4
        /*0004*/ 	.word	0xffffffff
	.align		4
        /*0008*/ 	.word	index@(_Z20incrementByTwoKernelPii)
	.align		4
        /*000c*/ 	.word	index@(vprintf)
	.align		4
        /*0010*/ 	.word	index@(_Z20incrementByOneKernelPii)
	.align		4
        /*0014*/ 	.word	index@(vprintf)
	.align		4
        /*0018*/ 	.word	0x00000000
	.align		4
        /*001c*/ 	.word	0xfffffffe
	.align		4
        /*0020*/ 	.word	0x00000000
	.align		4
        /*0024*/ 	.word	0xfffffffd
	.align		4
        /*0028*/ 	.word	0x00000000
	.align		4
        /*002c*/ 	.word	0xfffffffc


//--------------------- .nv.constant4             --------------------------
	.section	.nv.constant4,"a",@progbits
	.align	8
	.align		8
.nv.constant4:
        /*0000*/ 	.dword	vprintf
	.align		8
        /*0008*/ 	.dword	$str
	.align		8
        /*0010*/ 	.dword	$str$1


//--------------------- .text._Z20incrementByTwoKernelPii --------------------------
	.section	.text._Z20incrementByTwoKernelPii,"ax",@progbits
	.align	128
        .global         _Z20incrementByTwoKernelPii
        .type           _Z20incrementByTwoKernelPii,@function
        .size           _Z20incrementByTwoKernelPii,(.L_x_8 - _Z20incrementByTwoKernelPii)
        .other          _Z20incrementByTwoKernelPii,@"STO_CUDA_ENTRY STV_DEFAULT"
_Z20incrementByTwoKernelPii:
.text._Z20incrementByTwoKernelPii:
[----:B------:R-:W0:Y:S01]  /*0000*/  LDC R1, c[0x0][0x37c] ;  /* 0x0000df00ff017b82 */ /* 0x000e220000000800 */
[----:B------:R-:W1:Y:S01]  /*0010*/  S2R R5, SR_TID.X ;  /* 0x0000000000057919 */ /* 0x000e620000002100 */
[----:B------:R-:W1:Y:S01]  /*0020*/  LDCU UR4, c[0x0][0x360] ;  /* 0x00006c00ff0477ac */ /* 0x000e620008000800 */
[----:B------:R-:W-:Y:S01]  /*0030*/  BSSY.RECONVERGENT B0, `(.L_x_0) ;  /* 0x000000d000007945 */ /* 0x000fe20003800200 */
[----:B------:R-:W1:Y:S01]  /*0040*/  S2R R0, SR_CTAID.X ;  /* 0x0000000000007919 */ /* 0x000e620000002500 */
[----:B------:R-:W2:Y:S01]  /*0050*/  LDCU UR5, c[0x0][0x388] ;  /* 0x00007100ff0577ac */ /* 0x000ea20008000800 */
[----:B-1----:R-:W-:-:S05]  /*0060*/  IMAD R5, R0, UR4, R5 ;  /* 0x0000000400057c24 */ /* 0x002fca000f8e0205 */
[C---:B--2---:R-:W-:Y:S02]  /*0070*/  ISETP.GE.AND P0, PT, R5.reuse, UR5, PT ;  /* 0x0000000505007c0c */ /* 0x044fe4000bf06270 */
[----:B------:R-:W-:-:S11]  /*0080*/  ISETP.NE.AND P1, PT, R5, RZ, PT ;  /* 0x000000ff0500720c */ /* 0x000fd60003f25270 */
[----:B0-----:R-:W-:Y:S05]  /*0090*/  @P0 BRA `(.L_x_1) ;  /* 0x0000000000180947 */ /* 0x001fea0003800000 */
[----:B------:R-:W0:Y:S01]  /*00a0*/  LDC.64 R2, c[0x0][0x380] ;  /* 0x0000e000ff027b82 */ /* 0x000e220000000a00 */
[----:B------:R-:W1:Y:S01]  /*00b0*/  LDCU.64 UR4, c[0x0][0x358] ;  /* 0x00006b00ff0477ac */ /* 0x000e620008000a00 */
[----:B0-----:R-:W-:-:S05]  /*00c0*/  IMAD.WIDE R2, R5, 0x4, R2 ;  /* 0x0000000405027825 */ /* 0x001fca00078e0202 */
[----:B-1----:R-:W2:Y:S02]  /*00d0*/  LDG.E R0, desc[UR4][R2.64] ;  /* 0x0000000402007981 */ /* 0x002ea4000c1e1900 */
[----:B--2---:R-:W-:-:S05]  /*00e0*/  VIADD R5, R0, 0x2 ;  /* 0x0000000200057836 */ /* 0x004fca0000000000 */
[----:B------:R0:W-:Y:S02]  /*00f0*/  STG.E desc[UR4][R2.64], R5 ;  /* 0x0000000502007986 */ /* 0x0001e4000c101904 */
.L_x_1:
[----:B------:R-:W-:Y:S05]  /*0100*/  BSYNC.RECONVERGENT B0 ;  /* 0x0000000000007941 */ /* 0x000fea0003800200 */
.L_x_0:
[----:B------:R-:W-:Y:S05]  /*0110*/  @P1 EXIT ;  /* 0x000000000000194d */ /* 0x000fea0003800000 */
[----:B------:R-:W-:Y:S01]  /*0120*/  MOV R0, 0x0 ;  /* 0x0000000000007802 */ /* 0x000fe20000000f00 */
[----:B------:R-:W1:Y:S01]  /*0130*/  LDCU.64 UR4, c[0x4][0x10] ;  /* 0x01000200ff0477ac */ /* 0x000e620008000a00 */
[----:B------:R-:W-:Y:S02]  /*0140*/  CS2R R6, SRZ ;  /* 0x0000000000067805 */ /* 0x000fe4000001ff00 */
[----:B0-----:R0:W2:Y:S01]  /*0150*/  LDC.64 R2, c[0x4][R0] ;  /* 0x0100000000027b82 */ /* 0x0010a20000000a00 */
[----:B-1----:R-:W-:Y:S02]  /*0160*/  IMAD.U32 R4, RZ, RZ, UR4 ;  /* 0x00000004ff047e24 */ /* 0x002fe4000f8e00ff */
[----:B0-----:R-:W-:-:S07]  /*0170*/  IMAD.U32 R5, RZ, RZ, UR5 ;  /* 0x00000005ff057e24 */ /* 0x001fce000f8e00ff */
[----:B------:R-:W-:-:S07]  /*0180*/  LEPC R20, `(.L_x_2) ;  /* 0x000000001014794e */ /* 0x000fce0000000000 */
[----:B--2---:R-:W-:Y:S05]  /*0190*/  CALL.ABS.NOINC R2 ;  /* 0x0000000002007343 */ /* 0x004fea0003c00000 */
.L_x_2:
[----:B------:R-:W-:Y:S05]  /*01a0*/  EXIT ;  /* 0x000000000000794d */ /* 0x000fea0003800000 */
.L_x_3:
[----:B------:R-:W-:-:S00]  /*01b0*/  BRA `(.L_x_3) ;  /* 0xfffffffc00fc7947 */ /* 0x000fc0000383ffff */
[----:B------:R-:W-:-:S00]  /*01c0*/  NOP ;  /* 0x0000000000007918 */ /* 0x000fc00000000000 */
        /* <DEDUP_REMOVED lines=11> */
.L_x_8:


//--------------------- .text._Z20incrementByOneKernelPii --------------------------
	.section	.text._Z20incrementByOneKernelPii,"ax",@progbits
	.align	128
        .global         _Z20incrementByOneKernelPii
        .type           _Z20incrementByOneKernelPii,@function
        .size           _Z20incrementByOneKernelPii,(.L_x_9 - _Z20incrementByOneKernelPii)
        .other          _Z20incrementByOneKernelPii,@"STO_CUDA_ENTRY STV_DEFAULT"
_Z20incrementByOneKernelPii:
.text._Z20incrementByOneKernelPii:
        /* <DEDUP_REMOVED lines=16> */
.L_x_5:
[----:B------:R-:W-:Y:S05]  /*0100*/  BSYNC.RECONVERGENT B0 ;  /* 0x0000000000007941 */ /* 0x000fea0003800200 */
.L_x_4:
        /* <DEDUP_REMOVED lines=9> */
.L_x_6:
[----:B------:R-:W-:Y:S05]  /*01a0*/  EXIT ;  /* 0x000000000000794d */ /* 0x000fea0003800000 */
.L_x_7:
        /* <DEDUP_REMOVED lines=13> */
.L_x_9:


//--------------------- .nv.global.init           --------------------------
	.section	.nv.global.init,"aw",@progbits
.nv.global.init:
	.type		$str,@object
	.size		$str,($str$1 - $str)
$str:
        /*0000*/ 	.byte	0x47, 0x50, 0x55, 0x31, 0x20, 0x69, 0x6e, 0x63, 0x72, 0x65, 0x6d, 0x65, 0x6e, 0x74, 0x65, 0x64
        /*0010*/ 	.byte	0x20, 0x64, 0x61, 0x74, 0x61, 0x2e, 0x0a, 0x00
	.type		$str$1,@object
	.size		$str$1,(.L_1 - $str$1)
$str$1:
        /*0018*/ 	.byte	0x47, 0x50, 0x55, 0x32, 0x20, 0x69, 0x6e, 0x63, 0x72, 0x65, 0x6d, 0x65, 0x6e, 0x74, 0x65, 0x64
        /*0028*/ 	.byte	0x20, 0x64, 0x61, 0x74, 0x61, 0x2e, 0x0a, 0x00
.L_1:


//--------------------- .nv.shared.reserved.0     --------------------------
	.section	.nv.shared.reserved.0,"aw",@nobits
	.weak		__nv_reservedSMEM_offset_0_alias
	.size		__nv_reservedSMEM_offset_0_alias, 0, 64
	.other		__nv_reservedSMEM_offset_0_alias,@"STO_CUDA_RESERVED_SHARED STV_DEFAULT"
__nv_reservedSMEM_offset_0_alias:
	.zero		0
	.zero		64


//--------------------- .nv.constant0._Z20incrementByTwoKernelPii --------------------------
	.section	.nv.constant0._Z20incrementByTwoKernelPii,"a",@progbits
	.sectionflags	@""
	.align	4
.nv.constant0._Z20incrementByTwoKernelPii:
	.zero		908


//--------------------- .nv.constant0._Z20incrementByOneKernelPii --------------------------
	.section	.nv.constant0._Z20incrementByOneKernelPii,"a",@progbits
	.sectionflags	@""
	.align	4
.nv.constant0._Z20incrementByOneKernelPii:
	.zero		908


//--------------------- SYMBOLS --------------------------

	.type		.nv.reservedSmem.offset0,@object
	.size		.nv.reservedSmem.offset0,0x4
	.type		vprintf,@function
